//
// Generated by NVIDIA NVVM Compiler
//
// Compiler Build ID: CL-36424714
// Cuda compilation tools, release 13.0, V13.0.88
// Based on NVVM 20.0.0
//

.version 9.0
.target sm_100
.address_size 64

	// .globl	_Z8calc_numPKdS0_Pii
// _ZZ10reduce_sumPKiPiiE11shared_data has been demoted

.visible .entry _Z8calc_numPKdS0_Pii(
	.param .u64 .ptr .align 1 _Z8calc_numPKdS0_Pii_param_0,
	.param .u64 .ptr .align 1 _Z8calc_numPKdS0_Pii_param_1,
	.param .u64 .ptr .align 1 _Z8calc_numPKdS0_Pii_param_2,
	.param .u32 _Z8calc_numPKdS0_Pii_param_3
)
{
	.reg .pred 	%p<4>;
	.reg .b32 	%r<12>;
	.reg .b64 	%rd<12>;
	.reg .b64 	%fd<7>;

	ld.param.u64 	%rd4, [_Z8calc_numPKdS0_Pii_param_0];
	ld.param.u64 	%rd5, [_Z8calc_numPKdS0_Pii_param_1];
	ld.param.u64 	%rd6, [_Z8calc_numPKdS0_Pii_param_2];
	ld.param.u32 	%r6, [_Z8calc_numPKdS0_Pii_param_3];
	mov.u32 	%r7, %ctaid.x;
	mov.u32 	%r1, %ntid.x;
	mov.u32 	%r8, %tid.x;
	mad.lo.s32 	%r11, %r7, %r1, %r8;
	setp.ge.u32 	%p1, %r11, %r6;
	@%p1 bra 	$L__BB0_3;
	mov.u32 	%r9, %nctaid.x;
	mul.lo.s32 	%r3, %r1, %r9;
	cvta.to.global.u64 	%rd1, %rd4;
	cvta.to.global.u64 	%rd2, %rd5;
	cvta.to.global.u64 	%rd3, %rd6;
$L__BB0_2:
	mul.wide.u32 	%rd7, %r11, 8;
	add.s64 	%rd8, %rd1, %rd7;
	ld.global.f64 	%fd1, [%rd8];
	add.f64 	%fd2, %fd1, 0dBFF0000000000000;
	add.s64 	%rd9, %rd2, %rd7;
	ld.global.f64 	%fd3, [%rd9];
	add.f64 	%fd4, %fd3, 0dBFF0000000000000;
	mul.f64 	%fd5, %fd4, %fd4;
	fma.rn.f64 	%fd6, %fd2, %fd2, %fd5;
	setp.lt.f64 	%p2, %fd6, 0d3FF0000000000000;
	selp.u32 	%r10, 1, 0, %p2;
	mul.wide.u32 	%rd10, %r11, 4;
	add.s64 	%rd11, %rd3, %rd10;
	st.global.u32 	[%rd11], %r10;
	add.s32 	%r11, %r11, %r3;
	setp.lt.u32 	%p3, %r11, %r6;
	@%p3 bra 	$L__BB0_2;
$L__BB0_3:
	ret;

}
	// .globl	_Z10reduce_sumPKiPii
.visible .entry _Z10reduce_sumPKiPii(
	.param .u64 .ptr .align 1 _Z10reduce_sumPKiPii_param_0,
	.param .u64 .ptr .align 1 _Z10reduce_sumPKiPii_param_1,
	.param .u32 _Z10reduce_sumPKiPii_param_2
)
{
	.reg .pred 	%p<32>;
	.reg .b32 	%r<48>;
	.reg .b32 	%f<3>;
	.reg .b64 	%rd<7>;
	// demoted variable
	.shared .align 4 .b8 _ZZ10reduce_sumPKiPiiE11shared_data[2048];
	ld.param.u64 	%rd3, [_Z10reduce_sumPKiPii_param_0];
	ld.param.u64 	%rd4, [_Z10reduce_sumPKiPii_param_1];
	ld.param.u32 	%r6, [_Z10reduce_sumPKiPii_param_2];
	cvta.to.global.u64 	%rd1, %rd4;
	mov.u32 	%r1, %tid.x;
	mov.b32 	%r7, 0;
	st.global.u32 	[%rd1], %r7;
	setp.lt.s32 	%p1, %r6, 512;
	@%p1 bra 	$L__BB1_25;
	cvta.to.global.u64 	%rd5, %rd3;
	mul.wide.u32 	%rd6, %r1, 4;
	add.s64 	%rd2, %rd5, %rd6;
	shl.b32 	%r9, %r1, 2;
	mov.u32 	%r10, _ZZ10reduce_sumPKiPiiE11shared_data;
	add.s32 	%r2, %r10, %r9;
	shr.s32 	%r11, %r6, 31;
	shr.u32 	%r12, %r11, 23;
	add.s32 	%r13, %r6, %r12;
	shr.s32 	%r14, %r13, 9;
	cvt.rn.f32.s32 	%f1, %r14;
	mov.b32 	%r47, 0;
$L__BB1_2:
	shl.b32 	%r15, %r47, 9;
	add.s32 	%r4, %r15, %r1;
	setp.ge.s32 	%p2, %r4, %r6;
	@%p2 bra 	$L__BB1_4;
	ld.global.u32 	%r16, [%rd2];
	st.shared.u32 	[%r2], %r16;
	bar.sync 	0;
$L__BB1_4:
	setp.ge.s32 	%p3, %r4, %r6;
	setp.gt.u32 	%p4, %r1, 255;
	or.pred  	%p5, %p3, %p4;
	@%p5 bra 	$L__BB1_6;
	ld.shared.u32 	%r17, [%r2];
	ld.shared.u32 	%r18, [%r2+1024];
	add.s32 	%r19, %r18, %r17;
	st.shared.u32 	[%r2], %r19;
$L__BB1_6:
	setp.ge.s32 	%p6, %r4, %r6;
	setp.gt.u32 	%p7, %r1, 127;
	bar.sync 	0;
	or.pred  	%p8, %p6, %p7;
	@%p8 bra 	$L__BB1_8;
	ld.shared.u32 	%r20, [%r2];
	ld.shared.u32 	%r21, [%r2+512];
	add.s32 	%r22, %r21, %r20;
	st.shared.u32 	[%r2], %r22;
$L__BB1_8:
	setp.ge.s32 	%p9, %r4, %r6;
	setp.gt.u32 	%p10, %r1, 63;
	bar.sync 	0;
	or.pred  	%p11, %p9, %p10;
	@%p11 bra 	$L__BB1_10;
	ld.shared.u32 	%r23, [%r2];
	ld.shared.u32 	%r24, [%r2+256];
	add.s32 	%r25, %r24, %r23;
	st.shared.u32 	[%r2], %r25;
$L__BB1_10:
	setp.ge.s32 	%p12, %r4, %r6;
	setp.gt.u32 	%p13, %r1, 31;
	bar.sync 	0;
	or.pred  	%p14, %p12, %p13;
	@%p14 bra 	$L__BB1_12;
	ld.shared.u32 	%r26, [%r2];
	ld.shared.u32 	%r27, [%r2+128];
	add.s32 	%r28, %r27, %r26;
	st.shared.u32 	[%r2], %r28;
$L__BB1_12:
	setp.ge.s32 	%p15, %r4, %r6;
	setp.gt.u32 	%p16, %r1, 15;
	bar.sync 	0;
	or.pred  	%p17, %p15, %p16;
	@%p17 bra 	$L__BB1_14;
	ld.shared.u32 	%r29, [%r2];
	ld.shared.u32 	%r30, [%r2+64];
	add.s32 	%r31, %r30, %r29;
	st.shared.u32 	[%r2], %r31;
$L__BB1_14:
	setp.ge.s32 	%p18, %r4, %r6;
	setp.gt.u32 	%p19, %r1, 7;
	bar.sync 	0;
	or.pred  	%p20, %p18, %p19;
	@%p20 bra 	$L__BB1_16;
	ld.shared.u32 	%r32, [%r2];
	ld.shared.u32 	%r33, [%r2+32];
	add.s32 	%r34, %r33, %r32;
	st.shared.u32 	[%r2], %r34;
$L__BB1_16:
	setp.ge.s32 	%p21, %r4, %r6;
	setp.gt.u32 	%p22, %r1, 3;
	bar.sync 	0;
	or.pred  	%p23, %p21, %p22;
	@%p23 bra 	$L__BB1_18;
	ld.shared.u32 	%r35, [%r2];
	ld.shared.u32 	%r36, [%r2+16];
	add.s32 	%r37, %r36, %r35;
	st.shared.u32 	[%r2], %r37;
$L__BB1_18:
	setp.ge.s32 	%p24, %r4, %r6;
	setp.gt.u32 	%p25, %r1, 1;
	bar.sync 	0;
	or.pred  	%p26, %p24, %p25;
	@%p26 bra 	$L__BB1_20;
	ld.shared.u32 	%r38, [%r2];
	ld.shared.u32 	%r39, [%r2+8];
	add.s32 	%r40, %r39, %r38;
	st.shared.u32 	[%r2], %r40;
$L__BB1_20:
	setp.ge.s32 	%p27, %r4, %r6;
	setp.ne.s32 	%p28, %r1, 0;
	bar.sync 	0;
	or.pred  	%p29, %p27, %p28;
	@%p29 bra 	$L__BB1_22;
	ld.shared.u32 	%r41, [%r2];
	ld.shared.u32 	%r42, [_ZZ10reduce_sumPKiPiiE11shared_data+4];
	add.s32 	%r43, %r42, %r41;
	st.shared.u32 	[%r2], %r43;
$L__BB1_22:
	setp.ne.s32 	%p30, %r1, 0;
	bar.sync 	0;
	@%p30 bra 	$L__BB1_24;
	ld.shared.u32 	%r44, [_ZZ10reduce_sumPKiPiiE11shared_data];
	ld.global.u32 	%r45, [%rd1];
	add.s32 	%r46, %r45, %r44;
	st.global.u32 	[%rd1], %r46;
$L__BB1_24:
	add.s32 	%r47, %r47, 1;
	cvt.rn.f32.u32 	%f2, %r47;
	setp.gt.f32 	%p31, %f1, %f2;
	@%p31 bra 	$L__BB1_2;
$L__BB1_25:
	ret;

}


// ===== COMPILED SASS (sm_100) =====

	.target	sm_100

	.elftype	@"ET_EXEC"


//--------------------- .note.nv.tkinfo           --------------------------
	.section	.note.nv.tkinfo,"",@"SHT_NOTE"
	.sectionflags	@"SHF_NOTE_NV_TKINFO"
	.tkinfo
        /*0018*/ 	.word	0x00000002
        /*0030*/ 	.string	""
        /*0030*/ 	.string	"ptxas"
        /*0030*/ 	.string	"Cuda compilation tools, release 13.0, V13.0.88"
        /*0030*/ 	.string	"Build cuda_13.0.r13.0/compiler.36424714_0"
        /*0030*/ 	.string	"-arch sm_100 -m 64 "



//--------------------- .note.nv.cuinfo           --------------------------
	.section	.note.nv.cuinfo,"",@"SHT_NOTE"
	.sectionflags	@"SHF_NOTE_NV_CUINFO"
        /*0018*/ 	.short	0x0002
        /*001a*/ 	.short	0x0064
        /*001c*/ 	.short	0x0082
	.zero		2


//--------------------- .nv.info                  --------------------------
	.section	.nv.info,"",@"SHT_CUDA_INFO"
	.align	4


	//----- nvinfo : EIATTR_REGCOUNT
	.align		4
        /*0000*/ 	.byte	0x04, 0x2f
        /*0002*/ 	.short	(.L_1 - .L_0)
	.align		4
.L_0:
        /*0004*/ 	.word	index@(_Z8calc_numPKdS0_Pii)
        /*0008*/ 	.word	0x00000014


	//----- nvinfo : EIATTR_FRAME_SIZE
	.align		4
.L_1:
        /*000c*/ 	.byte	0x04, 0x11
        /*000e*/ 	.short	(.L_3 - .L_2)
	.align		4
.L_2:
        /*0010*/ 	.word	index@(_Z8calc_numPKdS0_Pii)
        /*0014*/ 	.word	0x00000000


	//----- nvinfo : EIATTR_REGCOUNT
	.align		4
.L_3:
        /*0018*/ 	.byte	0x04, 0x2f
        /*001a*/ 	.short	(.L_5 - .L_4)
	.align		4
.L_4:
        /*001c*/ 	.word	index@(_Z10reduce_sumPKiPii)
        /*0020*/ 	.word	0x0000000e


	//----- nvinfo : EIATTR_FRAME_SIZE
	.align		4
.L_5:
        /*0024*/ 	.byte	0x04, 0x11
        /*0026*/ 	.short	(.L_7 - .L_6)
	.align		4
.L_6:
        /*0028*/ 	.word	index@(_Z10reduce_sumPKiPii)
        /*002c*/ 	.word	0x00000000


	//----- nvinfo : EIATTR_MIN_STACK_SIZE
	.align		4
.L_7:
        /*0030*/ 	.byte	0x04, 0x12
        /*0032*/ 	.short	(.L_9 - .L_8)
	.align		4
.L_8:
        /*0034*/ 	.word	index@(_Z10reduce_sumPKiPii)
        /*0038*/ 	.word	0x00000000


	//----- nvinfo : EIATTR_MIN_STACK_SIZE
	.align		4
.L_9:
        /*003c*/ 	.byte	0x04, 0x12
        /*003e*/ 	.short	(.L_11 - .L_10)
	.align		4
.L_10:
        /*0040*/ 	.word	index@(_Z8calc_numPKdS0_Pii)
        /*0044*/ 	.word	0x00000000
.L_11:


//--------------------- .nv.compat                --------------------------
	.section	.nv.compat,"",@"SHT_CUDA_COMPAT_INFO"
	.align	4
        /*0000*/ 	.byte	0x02, 0x09, 0x00, 0x00, 0x02, 0x02, 0x01, 0x00, 0x02, 0x05, 0x05, 0x00, 0x03, 0x07, 0x01, 0x01
        /*0010*/ 	.byte	0x02, 0x03, 0x00, 0x00, 0x02, 0x06, 0x01, 0x00, 0x04, 0x0b, 0x08, 0x00, 0x01, 0x00, 0x00, 0x00
        /*0020*/ 	.byte	0x00, 0x00, 0x00, 0x00


//--------------------- .nv.info._Z10reduce_sumPKiPii --------------------------
	.section	.nv.info._Z10reduce_sumPKiPii,"",@"SHT_CUDA_INFO"
	.sectionflags	@""
	.align	4


	//----- nvinfo : EIATTR_CUDA_API_VERSION
	.align		4
        /*0000*/ 	.byte	0x04, 0x37
        /*0002*/ 	.short	(.L_13 - .L_12)
.L_12:
        /*0004*/ 	.word	0x00000082


	//----- nvinfo : EIATTR_KPARAM_INFO
	.align		4
.L_13:
        /*0008*/ 	.byte	0x04, 0x17
        /*000a*/ 	.short	(.L_15 - .L_14)
.L_14:
        /*000c*/ 	.word	0x00000000
        /*0010*/ 	.short	0x0002
        /*0012*/ 	.short	0x0010
        /*0014*/ 	.byte	0x00, 0xf0, 0x11, 0x00


	//----- nvinfo : EIATTR_KPARAM_INFO
	.align		4
.L_15:
        /*0018*/ 	.byte	0x04, 0x17
        /*001a*/ 	.short	(.L_17 - .L_16)
.L_16:
        /*001c*/ 	.word	0x00000000
        /*0020*/ 	.short	0x0001
        /*0022*/ 	.short	0x0008
        /*0024*/ 	.byte	0x00, 0xf5, 0x21, 0x00


	//----- nvinfo : EIATTR_KPARAM_INFO
	.align		4
.L_17:
        /*0028*/ 	.byte	0x04, 0x17
        /*002a*/ 	.short	(.L_19 - .L_18)
.L_18:
        /*002c*/ 	.word	0x00000000
        /*0030*/ 	.short	0x0000
        /*0032*/ 	.short	0x0000
        /*0034*/ 	.byte	0x00, 0xf5, 0x21, 0x00


	//----- nvinfo : EIATTR_SPARSE_MMA_MASK
	.align		4
.L_19:
        /*0038*/ 	.byte	0x03, 0x50
        /*003a*/ 	.short	0x0000


	//----- nvinfo : EIATTR_MAXREG_COUNT
	.align		4
        /*003c*/ 	.byte	0x03, 0x1b
        /*003e*/ 	.short	0x00ff


	//----- nvinfo : EIATTR_NUM_BARRIERS
	.align		4
        /*0040*/ 	.byte	0x02, 0x4c
        /*0042*/ 	.byte	0x01
	.zero		1


	//----- nvinfo : EIATTR_MERCURY_ISA_VERSION
	.align		4
        /*0044*/ 	.byte	0x03, 0x5f
        /*0046*/ 	.short	0x0101


	//----- nvinfo : EIATTR_VRC_CTA_INIT_COUNT
	.align		4
        /*0048*/ 	.byte	0x02, 0x4a
	.zero		1
	.zero		1


	//----- nvinfo : EIATTR_EXIT_INSTR_OFFSETS
	.align		4
        /*004c*/ 	.byte	0x04, 0x1c
        /*004e*/ 	.short	(.L_21 - .L_20)


	//   ....[0]....
.L_20:
        /*0050*/ 	.word	0x00000060


	//   ....[1]....
        /*0054*/ 	.word	0x000006d0


	//----- nvinfo : EIATTR_CRS_STACK_SIZE
	.align		4
.L_21:
        /*0058*/ 	.byte	0x04, 0x1e
        /*005a*/ 	.short	(.L_23 - .L_22)
.L_22:
        /*005c*/ 	.word	0x00000000


	//----- nvinfo : EIATTR_CBANK_PARAM_SIZE
	.align		4
.L_23:
        /*0060*/ 	.byte	0x03, 0x19
        /*0062*/ 	.short	0x0014


	//----- nvinfo : EIATTR_PARAM_CBANK
	.align		4
        /*0064*/ 	.byte	0x04, 0x0a
        /*0066*/ 	.short	(.L_25 - .L_24)
	.align		4
.L_24:
        /*0068*/ 	.word	index@(.nv.constant0._Z10reduce_sumPKiPii)
        /*006c*/ 	.short	0x0380
        /*006e*/ 	.short	0x0014


	//----- nvinfo : EIATTR_SW_WAR
	.align		4
.L_25:
        /*0070*/ 	.byte	0x04, 0x36
        /*0072*/ 	.short	(.L_27 - .L_26)
.L_26:
        /*0074*/ 	.word	0x00000008
.L_27:


//--------------------- .nv.info._Z8calc_numPKdS0_Pii --------------------------
	.section	.nv.info._Z8calc_numPKdS0_Pii,"",@"SHT_CUDA_INFO"
	.sectionflags	@""
	.align	4


	//----- nvinfo : EIATTR_CUDA_API_VERSION
	.align		4
        /*0000*/ 	.byte	0x04, 0x37
        /*0002*/ 	.short	(.L_29 - .L_28)
.L_28:
        /*0004*/ 	.word	0x00000082


	//----- nvinfo : EIATTR_KPARAM_INFO
	.align		4
.L_29:
        /*0008*/ 	.byte	0x04, 0x17
        /*000a*/ 	.short	(.L_31 - .L_30)
.L_30:
        /*000c*/ 	.word	0x00000000
        /*0010*/ 	.short	0x0003
        /*0012*/ 	.short	0x0018
        /*0014*/ 	.byte	0x00, 0xf0, 0x11, 0x00


	//----- nvinfo : EIATTR_KPARAM_INFO
	.align		4
.L_31:
        /*0018*/ 	.byte	0x04, 0x17
        /*001a*/ 	.short	(.L_33 - .L_32)
.L_32:
        /*001c*/ 	.word	0x00000000
        /*0020*/ 	.short	0x0002
        /*0022*/ 	.short	0x0010
        /*0024*/ 	.byte	0x00, 0xf5, 0x21, 0x00


	//----- nvinfo : EIATTR_KPARAM_INFO
	.align		4
.L_33:
        /*0028*/ 	.byte	0x04, 0x17
        /*002a*/ 	.short	(.L_35 - .L_34)
.L_34:
        /*002c*/ 	.word	0x00000000
        /*0030*/ 	.short	0x0001
        /*0032*/ 	.short	0x0008
        /*0034*/ 	.byte	0x00, 0xf5, 0x21, 0x00


	//----- nvinfo : EIATTR_KPARAM_INFO
	.align		4
.L_35:
        /*0038*/ 	.byte	0x04, 0x17
        /*003a*/ 	.short	(.L_37 - .L_36)
.L_36:
        /*003c*/ 	.word	0x00000000
        /*0040*/ 	.short	0x0000
        /*0042*/ 	.short	0x0000
        /*0044*/ 	.byte	0x00, 0xf5, 0x21, 0x00


	//----- nvinfo : EIATTR_SPARSE_MMA_MASK
	.align		4
.L_37:
        /*0048*/ 	.byte	0x03, 0x50
        /*004a*/ 	.short	0x0000


	//----- nvinfo : EIATTR_MAXREG_COUNT
	.align		4
        /*004c*/ 	.byte	0x03, 0x1b
        /*004e*/ 	.short	0x00ff


	//----- nvinfo : EIATTR_MERCURY_ISA_VERSION
	.align		4
        /*0050*/ 	.byte	0x03, 0x5f
        /*0052*/ 	.short	0x0101


	//----- nvinfo : EIATTR_VRC_CTA_INIT_COUNT
	.align		4
        /*0054*/ 	.byte	0x02, 0x4a
	.zero		1
	.zero		1


	//----- nvinfo : EIATTR_EXIT_INSTR_OFFSETS
	.align		4
        /*0058*/ 	.byte	0x04, 0x1c
        /*005a*/ 	.short	(.L_39 - .L_38)


	//   ....[0]....
.L_38:
        /*005c*/ 	.word	0x00000070


	//   ....[1]....
        /*0060*/ 	.word	0x000001d0


	//----- nvinfo : EIATTR_CRS_STACK_SIZE
	.align		4
.L_39:
        /*0064*/ 	.byte	0x04, 0x1e
        /*0066*/ 	.short	(.L_41 - .L_40)
.L_40:
        /*0068*/ 	.word	0x00000000


	//----- nvinfo : EIATTR_CBANK_PARAM_SIZE
	.align		4
.L_41:
        /*006c*/ 	.byte	0x03, 0x19
        /*006e*/ 	.short	0x001c


	//----- nvinfo : EIATTR_PARAM_CBANK
	.align		4
        /*0070*/ 	.byte	0x04, 0x0a
        /*0072*/ 	.short	(.L_43 - .L_42)
	.align		4
.L_42:
        /*0074*/ 	.word	index@(.nv.constant0._Z8calc_numPKdS0_Pii)
        /*0078*/ 	.short	0x0380
        /*007a*/ 	.short	0x001c


	//----- nvinfo : EIATTR_SW_WAR
	.align		4
.L_43:
        /*007c*/ 	.byte	0x04, 0x36
        /*007e*/ 	.short	(.L_45 - .L_44)
.L_44:
        /*0080*/ 	.word	0x00000008
.L_45:


//--------------------- .nv.callgraph             --------------------------
	.section	.nv.callgraph,"",@"SHT_CUDA_CALLGRAPH"
	.align	4
	.sectionentsize	8
	.align		4
        /*0000*/ 	.word	0x00000000
	.align		4
        /*0004*/ 	.word	0xffffffff
	.align		4
        /*0008*/ 	.word	0x00000000
	.align		4
        /*000c*/ 	.word	0xfffffffe
	.align		4
        /*0010*/ 	.word	0x00000000
	.align		4
        /*0014*/ 	.word	0xfffffffd
	.align		4
        /*0018*/ 	.word	0x00000000
	.align		4
        /*001c*/ 	.word	0xfffffffc


//--------------------- .text._Z10reduce_sumPKiPii --------------------------
	.section	.text._Z10reduce_sumPKiPii,"ax",@progbits
	.align	128
        .global         _Z10reduce_sumPKiPii
        .type           _Z10reduce_sumPKiPii,@function
        .size           _Z10reduce_sumPKiPii,(.L_x_7 - _Z10reduce_sumPKiPii)
        .other          _Z10reduce_sumPKiPii,@"STO_CUDA_ENTRY STV_DEFAULT"
_Z10reduce_sumPKiPii:
.text._Z10reduce_sumPKiPii:
[----:B------:R-:W-:Y:S08]  /*0000*/  LDC R1, c[0x0][0x37c] ;  /* 0x0000df00ff017b82 */ /* 0x000ff00000000800 */
[----:B------:R-:W0:Y:S01]  /*0010*/  LDC R5, c[0x0][0x390] ;  /* 0x0000e400ff057b82 */ /* 0x000e220000000800 */
[----:B------:R-:W1:Y:S07]  /*0020*/  LDCU.64 UR6, c[0x0][0x358] ;  /* 0x00006b00ff0677ac */ /* 0x000e6e0008000a00 */
[----:B------:R-:W1:Y:S01]  /*0030*/  LDC.64 R2, c[0x0][0x388] ;  /* 0x0000e200ff027b82 */ /* 0x000e620000000a00 */
[----:B0-----:R-:W-:Y:S01]  /*0040*/  ISETP.GE.AND P0, PT, R5, 0x200, PT ;  /* 0x000002000500780c */ /* 0x001fe20003f06270 */
[----:B-1----:R0:W-:-:S12]  /*0050*/  STG.E desc[UR6][R2.64], RZ ;  /* 0x000000ff02007986 */ /* 0x0021d8000c101906 */
[----:B------:R-:W-:Y:S05]  /*0060*/  @!P0 EXIT ;  /* 0x000000000000894d */ /* 0x000fea0003800000 */
[----:B------:R-:W1:Y:S01]  /*0070*/  S2R R0, SR_TID.X ;  /* 0x0000000000007919 */ /* 0x000e620000002100 */
[----:B------:R-:W2:Y:S01]  /*0080*/  S2UR UR5, SR_CgaCtaId ;  /* 0x00000000000579c3 */ /* 0x000ea20000008800 */
[----:B------:R-:W-:Y:S01]  /*0090*/  SHF.R.S32.HI R4, RZ, 0x1f, R5 ;  /* 0x0000001fff047819 */ /* 0x000fe20000011405 */
[----:B------:R-:W-:Y:S01]  /*00a0*/  UMOV UR4, 0x400 ;  /* 0x0000040000047882 */ /* 0x000fe20000000000 */
[----:B------:R-:W3:Y:S02]  /*00b0*/  LDCU UR8, c[0x0][0x390] ;  /* 0x00007200ff0877ac */ /* 0x000ee40008000800 */
[----:B------:R-:W-:Y:S01]  /*00c0*/  LEA.HI R4, R4, R5, RZ, 0x9 ;  /* 0x0000000504047211 */ /* 0x000fe200078f48ff */
[----:B------:R-:W-:Y:S02]  /*00d0*/  IMAD.MOV.U32 R5, RZ, RZ, RZ ;  /* 0x000000ffff057224 */ /* 0x000fe400078e00ff */
[----:B0-----:R-:W0:Y:S01]  /*00e0*/  LDC.64 R2, c[0x0][0x380] ;  /* 0x0000e000ff027b82 */ /* 0x001e220000000a00 */
[----:B------:R-:W-:-:S04]  /*00f0*/  SHF.R.S32.HI R6, RZ, 0x9, R4 ;  /* 0x00000009ff067819 */ /* 0x000fc80000011404 */
[----:B------:R-:W-:Y:S01]  /*0100*/  I2FP.F32.S32 R6, R6 ;  /* 0x0000000600067245 */ /* 0x000fe20000201400 */
[----:B--2---:R-:W-:-:S06]  /*0110*/  ULEA UR4, UR5, UR4, 0x18 ;  /* 0x0000000405047291 */ /* 0x004fcc000f8ec0ff */
[C---:B-1----:R-:W-:Y:S01]  /*0120*/  LEA R4, R0.reuse, UR4, 0x2 ;  /* 0x0000000400047c11 */ /* 0x042fe2000f8e10ff */
[----:B0--3--:R-:W-:-:S07]  /*0130*/  IMAD.WIDE.U32 R2, R0, 0x4, R2 ;  /* 0x0000000400027825 */ /* 0x009fce00078e0002 */
.L_x_3:
[----:B------:R-:W-:Y:S01]  /*0140*/  IMAD R10, R5, 0x200, R0 ;  /* 0x00000200050a7824 */ /* 0x000fe200078e0200 */
[----:B------:R-:W-:-:S04]  /*0150*/  ISETP.GT.U32.AND P0, PT, R0, 0xff, PT ;  /* 0x000000ff0000780c */ /* 0x000fc80003f04070 */
[C---:B------:R-:W-:Y:S02]  /*0160*/  ISETP.GE.AND P1, PT, R10.reuse, UR8, PT ;  /* 0x000000080a007c0c */ /* 0x040fe4000bf26270 */
[----:B------:R-:W-:-:S11]  /*0170*/  ISETP.GE.OR P0, PT, R10, UR8, P0 ;  /* 0x000000080a007c0c */ /* 0x000fd60008706670 */
[----:B------:R-:W-:Y:S05]  /*0180*/  @P1 BRA `(.L_x_0) ;  /* 0x0000000000101947 */ /* 0x000fea0003800000 */
[----:B------:R-:W2:Y:S01]  /*0190*/  LDG.E R7, desc[UR6][R2.64] ;  /* 0x0000000602077981 */ /* 0x000ea2000c1e1900 */
[----:B------:R-:W-:Y:S05]  /*01a0*/  WARPSYNC.ALL ;  /* 0x0000000000007948 */ /* 0x000fea0003800000 */
[----:B--2---:R0:W-:Y:S01]  /*01b0*/  STS [R4], R7 ;  /* 0x0000000704007388 */ /* 0x0041e20000000800 */
[----:B------:R-:W-:Y:S06]  /*01c0*/  BAR.SYNC.DEFER_BLOCKING 0x0 ;  /* 0x0000000000007b1d */ /* 0x000fec0000010000 */
.L_x_0:
[----:B0-----:R-:W-:Y:S01]  /*01d0*/  @!P0 LDS R7, [R4] ;  /* 0x0000000004078984 */ /* 0x001fe20000000800 */
[----:B------:R-:W-:Y:S05]  /*01e0*/  WARPSYNC.ALL ;  /* 0x0000000000007948 */ /* 0x000fea0003800000 */
[----:B------:R-:W0:Y:S01]  /*01f0*/  @!P0 LDS R8, [R4+0x400] ;  /* 0x0004000004088984 */ /* 0x000e220000000800 */
[C---:B------:R-:W-:Y:S01]  /*0200*/  ISETP.GT.U32.AND P1, PT, R0.reuse, 0x7f, PT ;  /* 0x0000007f0000780c */ /* 0x040fe20003f24070 */
[----:B------:R-:W-:Y:S01]  /*0210*/  BSSY.RECONVERGENT B0, `(.L_x_1) ;  /* 0x0000047000007945 */ /* 0x000fe20003800200 */
[----:B------:R-:W-:Y:S02]  /*0220*/  ISETP.NE.AND P2, PT, R0, RZ, PT ;  /* 0x000000ff0000720c */ /* 0x000fe40003f45270 */
[----:B------:R-:W-:-:S02]  /*0230*/  ISETP.GE.OR P1, PT, R10, UR8, P1 ;  /* 0x000000080a007c0c */ /* 0x000fc40008f26670 */
[----:B------:R-:W-:Y:S01]  /*0240*/  ISETP.GE.OR P3, PT, R10, UR8, P2 ;  /* 0x000000080a007c0c */ /* 0x000fe20009766670 */
[----:B0-----:R-:W-:-:S05]  /*0250*/  @!P0 IMAD.IADD R7, R7, 0x1, R8 ;  /* 0x0000000107078824 */ /* 0x001fca00078e0208 */
[----:B------:R-:W-:Y:S01]  /*0260*/  @!P0 STS [R4], R7 ;  /* 0x0000000704008388 */ /* 0x000fe20000000800 */
[----:B------:R-:W-:Y:S01]  /*0270*/  BAR.SYNC.DEFER_BLOCKING 0x0 ;  /* 0x0000000000007b1d */ /* 0x000fe20000010000 */
[----:B------:R-:W-:-:S04]  /*0280*/  ISETP.GT.U32.AND P0, PT, R0, 0x3f, PT ;  /* 0x0000003f0000780c */ /* 0x000fc80003f04070 */
[----:B------:R-:W-:Y:S01]  /*0290*/  ISETP.GE.OR P0, PT, R10, UR8, P0 ;  /* 0x000000080a007c0c */ /* 0x000fe20008706670 */
[----:B------:R-:W-:Y:S04]  /*02a0*/  @!P1 LDS R8, [R4] ;  /* 0x0000000004089984 */ /* 0x000fe80000000800 */
[----:B------:R-:W0:Y:S02]  /*02b0*/  @!P1 LDS R9, [R4+0x200] ;  /* 0x0002000004099984 */ /* 0x000e240000000800 */
        /* <DEDUP_REMOVED lines=29> */
[----:B------:R0:W-:Y:S01]  /*0490*/  @!P1 STS [R4], R11 ;  /* 0x0000000b04009388 */ /* 0x0001e20000000800 */
[----:B------:R-:W-:Y:S01]  /*04a0*/  BAR.SYNC.DEFER_BLOCKING 0x0 ;  /* 0x0000000000007b1d */ /* 0x000fe20000010000 */
[----:B------:R-:W-:-:S04]  /*04b0*/  ISETP.GT.U32.AND P1, PT, R0, 0x1, PT ;  /* 0x000000010000780c */ /* 0x000fc80003f24070 */
[----:B------:R-:W-:Y:S02]  /*04c0*/  ISETP.GE.OR P1, PT, R10, UR8, P1 ;  /* 0x000000080a007c0c */ /* 0x000fe40008f26670 */
[----:B------:R-:W-:Y:S01]  /*04d0*/  @!P3 MOV R10, 0x400 ;  /* 0x00000400000ab802 */ /* 0x000fe20000000f00 */
[----:B0-----:R-:W0:Y:S01]  /*04e0*/  @!P3 S2R R11, SR_CgaCtaId ;  /* 0x00000000000bb919 */ /* 0x001e220000008800 */
[----:B------:R-:W-:Y:S04]  /*04f0*/  @!P0 LDS R7, [R4] ;  /* 0x0000000004078984 */ /* 0x000fe80000000800 */
[----:B------:R-:W1:Y:S02]  /*0500*/  @!P0 LDS R8, [R4+0x10] ;  /* 0x0000100004088984 */ /* 0x000e640000000800 */
[----:B-1----:R-:W-:-:S05]  /*0510*/  @!P0 IMAD.IADD R7, R7, 0x1, R8 ;  /* 0x0000000107078824 */ /* 0x002fca00078e0208 */
[----:B------:R-:W-:Y:S01]  /*0520*/  @!P0 STS [R4], R7 ;  /* 0x0000000704008388 */ /* 0x000fe20000000800 */
[----:B------:R-:W-:Y:S06]  /*0530*/  BAR.SYNC.DEFER_BLOCKING 0x0 ;  /* 0x0000000000007b1d */ /* 0x000fec0000010000 */
[----:B------:R-:W-:Y:S04]  /*0540*/  @!P1 LDS R8, [R4] ;  /* 0x0000000004089984 */ /* 0x000fe80000000800 */
[----:B------:R-:W1:Y:S02]  /*0550*/  @!P1 LDS R9, [R4+0x8] ;  /* 0x0000080004099984 */ /* 0x000e640000000800 */
[----:B-1----:R-:W-:Y:S01]  /*0560*/  @!P1 IMAD.IADD R9, R8, 0x1, R9 ;  /* 0x0000000108099824 */ /* 0x002fe200078e0209 */
[----:B0-----:R-:W-:-:S04]  /*0570*/  @!P3 LEA R8, R11, R10, 0x18 ;  /* 0x0000000a0b08b211 */ /* 0x001fc800078ec0ff */
[----:B------:R-:W-:Y:S01]  /*0580*/  @!P1 STS [R4], R9 ;  /* 0x0000000904009388 */ /* 0x000fe20000000800 */
[----:B------:R-:W-:Y:S06]  /*0590*/  BAR.SYNC.DEFER_BLOCKING 0x0 ;  /* 0x0000000000007b1d */ /* 0x000fec0000010000 */
[----:B------:R-:W-:Y:S04]  /*05a0*/  @!P3 LDS R8, [R8+0x4] ;  /* 0x000004000808b984 */ /* 0x000fe80000000800 */
[----:B------:R-:W0:Y:S02]  /*05b0*/  @!P3 LDS R7, [R4] ;  /* 0x000000000407b984 */ /* 0x000e240000000800 */
[----:B0-----:R-:W-:-:S05]  /*05c0*/  @!P3 IMAD.IADD R7, R7, 0x1, R8 ;  /* 0x000000010707b824 */ /* 0x001fca00078e0208 */
[----:B------:R0:W-:Y:S01]  /*05d0*/  @!P3 STS [R4], R7 ;  /* 0x000000070400b388 */ /* 0x0001e20000000800 */
[----:B------:R-:W-:Y:S06]  /*05e0*/  BAR.SYNC.DEFER_BLOCKING 0x0 ;  /* 0x0000000000007b1d */ /* 0x000fec0000010000 */
[----:B------:R-:W-:Y:S05]  /*05f0*/  @P2 BRA `(.L_x_2) ;  /* 0x0000000000202947 */ /* 0x000fea0003800000 */
[----:B------:R-:W1:Y:S02]  /*0600*/  LDC.64 R8, c[0x0][0x388] ;  /* 0x0000e200ff087b82 */ /* 0x000e640000000a00 */
[----:B-1----:R-:W2:Y:S06]  /*0610*/  LDG.E R10, desc[UR6][R8.64] ;  /* 0x00000006080a7981 */ /* 0x002eac000c1e1900 */
[----:B------:R-:W1:Y:S01]  /*0620*/  S2UR UR5, SR_CgaCtaId ;  /* 0x00000000000579c3 */ /* 0x000e620000008800 */
[----:B------:R-:W-:Y:S02]  /*0630*/  UMOV UR4, 0x400 ;  /* 0x0000040000047882 */ /* 0x000fe40000000000 */
[----:B-1----:R-:W-:-:S09]  /*0640*/  ULEA UR4, UR5, UR4, 0x18 ;  /* 0x0000000405047291 */ /* 0x002fd2000f8ec0ff */
[----:B0-----:R-:W2:Y:S02]  /*0650*/  LDS R7, [UR4] ;  /* 0x00000004ff077984 */ /* 0x001ea40008000800 */
[----:B--2---:R-:W-:-:S05]  /*0660*/  IMAD.IADD R7, R7, 0x1, R10 ;  /* 0x0000000107077824 */ /* 0x004fca00078e020a */
[----:B------:R1:W-:Y:S02]  /*0670*/  STG.E desc[UR6][R8.64], R7 ;  /* 0x0000000708007986 */ /* 0x0003e4000c101906 */
.L_x_2:
[----:B------:R-:W-:Y:S05]  /*0680*/  BSYNC.RECONVERGENT B0 ;  /* 0x0000000000007941 */ /* 0x000fea0003800200 */
.L_x_1:
[----:B------:R-:W-:-:S05]  /*0690*/  VIADD R5, R5, 0x1 ;  /* 0x0000000105057836 */ /* 0x000fca0000000000 */
[----:B01----:R-:W-:-:S04]  /*06a0*/  I2FP.F32.U32 R7, R5 ;  /* 0x0000000500077245 */ /* 0x003fc80000201000 */
[----:B------:R-:W-:-:S13]  /*06b0*/  FSETP.GT.AND P0, PT, R6, R7, PT ;  /* 0x000000070600720b */ /* 0x000fda0003f04000 */
[----:B------:R-:W-:Y:S05]  /*06c0*/  @P0 BRA `(.L_x_3) ;  /* 0xfffffff8009c0947 */ /* 0x000fea000383ffff */
[----:B------:R-:W-:Y:S05]  /*06d0*/  EXIT ;  /* 0x000000000000794d */ /* 0x000fea0003800000 */
.L_x_4:
[----:B------:R-:W-:-:S00]  /*06e0*/  BRA `(.L_x_4) ;  /* 0xfffffffc00fc7947 */ /* 0x000fc0000383ffff */
[----:B------:R-:W-:-:S00]  /*06f0*/  NOP ;  /* 0x0000000000007918 */ /* 0x000fc00000000000 */
        /* <DEDUP_REMOVED lines=8> */
.L_x_7:


//--------------------- .text._Z8calc_numPKdS0_Pii --------------------------
	.section	.text._Z8calc_numPKdS0_Pii,"ax",@progbits
	.align	128
        .global         _Z8calc_numPKdS0_Pii
        .type           _Z8calc_numPKdS0_Pii,@function
        .size           _Z8calc_numPKdS0_Pii,(.L_x_8 - _Z8calc_numPKdS0_Pii)
        .other          _Z8calc_numPKdS0_Pii,@"STO_CUDA_ENTRY STV_DEFAULT"
_Z8calc_numPKdS0_Pii:
.text._Z8calc_numPKdS0_Pii:
[----:B------:R-:W-:Y:S01]  /*0000*/  LDC R1, c[0x0][0x37c] ;  /* 0x0000df00ff017b82 */ /* 0x000fe20000000800 */
[----:B------:R-:W0:Y:S07]  /*0010*/  S2R R0, SR_TID.X ;  /* 0x0000000000007919 */ /* 0x000e2e0000002100 */
[----:B------:R-:W0:Y:S01]  /*0020*/  S2UR UR4, SR_CTAID.X ;  /* 0x00000000000479c3 */ /* 0x000e220000002500 */
[----:B------:R-:W1:Y:S07]  /*0030*/  LDCU UR5, c[0x0][0x398] ;  /* 0x00007300ff0577ac */ /* 0x000e6e0008000800 */
[----:B------:R-:W0:Y:S02]  /*0040*/  LDC R17, c[0x0][0x360] ;  /* 0x0000d800ff117b82 */ /* 0x000e240000000800 */
[----:B0-----:R-:W-:-:S05]  /*0050*/  IMAD R0, R17, UR4, R0 ;  /* 0x0000000411007c24 */ /* 0x001fca000f8e0200 */
[----:B-1----:R-:W-:-:S13]  /*0060*/  ISETP.GE.U32.AND P0, PT, R0, UR5, PT ;  /* 0x0000000500007c0c */ /* 0x002fda000bf06070 */
[----:B------:R-:W-:Y:S05]  /*0070*/  @P0 EXIT ;  /* 0x000000000000094d */ /* 0x000fea0003800000 */
[----:B------:R-:W0:Y:S01]  /*0080*/  LDC.64 R6, c[0x0][0x390] ;  /* 0x0000e400ff067b82 */ /* 0x000e220000000a00 */
[----:B------:R-:W1:Y:S01]  /*0090*/  LDCU UR4, c[0x0][0x370] ;  /* 0x00006e00ff0477ac */ /* 0x000e620008000800 */
[----:B------:R-:W2:Y:S06]  /*00a0*/  LDCU.64 UR6, c[0x0][0x358] ;  /* 0x00006b00ff0677ac */ /* 0x000eac0008000a00 */
[----:B------:R-:W3:Y:S08]  /*00b0*/  LDC.64 R4, c[0x0][0x380] ;  /* 0x0000e000ff047b82 */ /* 0x000ef00000000a00 */
[----:B------:R-:W4:Y:S01]  /*00c0*/  LDC.64 R2, c[0x0][0x388] ;  /* 0x0000e200ff027b82 */ /* 0x000f220000000a00 */
[----:B-1----:R-:W-:-:S07]  /*00d0*/  IMAD R17, R17, UR4, RZ ;  /* 0x0000000411117c24 */ /* 0x002fce000f8e02ff */
.L_x_5:
[----:B----4-:R-:W-:-:S04]  /*00e0*/  IMAD.WIDE.U32 R12, R0, 0x8, R2 ;  /* 0x00000008000c7825 */ /* 0x010fc800078e0002 */
[----:B---3--:R-:W-:Y:S02]  /*00f0*/  IMAD.WIDE.U32 R8, R0, 0x8, R4 ;  /* 0x0000000800087825 */ /* 0x008fe400078e0004 */
[----:B--2---:R-:W2:Y:S04]  /*0100*/  LDG.E.64 R12, desc[UR6][R12.64] ;  /* 0x000000060c0c7981 */ /* 0x004ea8000c1e1b00 */
[----:B------:R-:W3:Y:S01]  /*0110*/  LDG.E.64 R8, desc[UR6][R8.64] ;  /* 0x0000000608087981 */ /* 0x000ee2000c1e1b00 */
[----:B-12---:R-:W-:Y:S02]  /*0120*/  DADD R14, R12, -1 ;  /* 0xbff000000c0e7429 */ /* 0x006fe40000000000 */
[----:B---3--:R-:W-:-:S06]  /*0130*/  DADD R10, R8, -1 ;  /* 0xbff00000080a7429 */ /* 0x008fcc0000000000 */
[----:B------:R-:W-:-:S08]  /*0140*/  DMUL R14, R14, R14 ;  /* 0x0000000e0e0e7228 */ /* 0x000fd00000000000 */
[----:B------:R-:W-:Y:S01]  /*0150*/  DFMA R14, R10, R10, R14 ;  /* 0x0000000a0a0e722b */ /* 0x000fe2000000000e */
[----:B0-----:R-:W-:Y:S01]  /*0160*/  IMAD.WIDE.U32 R10, R0, 0x4, R6 ;  /* 0x00000004000a7825 */ /* 0x001fe200078e0006 */
[----:B------:R-:W-:-:S06]  /*0170*/  IADD3 R0, PT, PT, R17, R0, RZ ;  /* 0x0000000011007210 */ /* 0x000fcc0007ffe0ff */
[----:B------:R-:W-:-:S06]  /*0180*/  DSETP.GEU.AND P0, PT, R14, 1, PT ;  /* 0x3ff000000e00742a */ /* 0x000fcc0003f0e000 */
[----:B------:R-:W-:Y:S02]  /*0190*/  SEL R15, RZ, 0x1, P0 ;  /* 0x00000001ff0f7807 */ /* 0x000fe40000000000 */
[----:B------:R-:W-:-:S03]  /*01a0*/  ISETP.GE.U32.AND P0, PT, R0, UR5, PT ;  /* 0x0000000500007c0c */ /* 0x000fc6000bf06070 */
[----:B------:R1:W-:Y:S10]  /*01b0*/  STG.E desc[UR6][R10.64], R15 ;  /* 0x0000000f0a007986 */ /* 0x0003f4000c101906 */
[----:B------:R-:W-:Y:S05]  /*01c0*/  @!P0 BRA `(.L_x_5) ;  /* 0xfffffffc00c48947 */ /* 0x000fea000383ffff */
[----:B------:R-:W-:Y:S05]  /*01d0*/  EXIT ;  /* 0x000000000000794d */ /* 0x000fea0003800000 */
.L_x_6:
        /* <DEDUP_REMOVED lines=10> */
.L_x_8:


//--------------------- .nv.shared._Z10reduce_sumPKiPii --------------------------
	.section	.nv.shared._Z10reduce_sumPKiPii,"aw",@nobits
	.sectionflags	@""
	.align	4
.nv.shared._Z10reduce_sumPKiPii:
	.zero		3072


//--------------------- .nv.shared.reserved.0     --------------------------
	.section	.nv.shared.reserved.0,"aw",@nobits
	.weak		__nv_reservedSMEM_offset_0_alias
	.size		__nv_reservedSMEM_offset_0_alias, 0, 64
	.other		__nv_reservedSMEM_offset_0_alias,@"STO_CUDA_RESERVED_SHARED STV_DEFAULT"
__nv_reservedSMEM_offset_0_alias:
	.zero		0
	.zero		64


//--------------------- .nv.constant0._Z10reduce_sumPKiPii --------------------------
	.section	.nv.constant0._Z10reduce_sumPKiPii,"a",@progbits
	.sectionflags	@""
	.align	4
.nv.constant0._Z10reduce_sumPKiPii:
	.zero		916


//--------------------- .nv.constant0._Z8calc_numPKdS0_Pii --------------------------
	.section	.nv.constant0._Z8calc_numPKdS0_Pii,"a",@progbits
	.sectionflags	@""
	.align	4
.nv.constant0._Z8calc_numPKdS0_Pii:
	.zero		924


//--------------------- SYMBOLS --------------------------

	.type		.nv.reservedSmem.offset0,@object
	.size		.nv.reservedSmem.offset0,0x4
	.type		.nv.reservedSmem.cap,@object
	.size		.nv.reservedSmem.cap,0x4
